//
// Generated by NVIDIA NVVM Compiler
//
// Compiler Build ID: CL-36424714
// Cuda compilation tools, release 13.0, V13.0.88
// Based on NVVM 20.0.0
//

.version 9.0
.target sm_100
.address_size 64

	// .globl	_Z6kernelPi

.visible .entry _Z6kernelPi(
	.param .u64 .ptr .align 1 _Z6kernelPi_param_0
)
{
	.reg .b32 	%r<3>;
	.reg .b64 	%rd<3>;

	ld.param.u64 	%rd1, [_Z6kernelPi_param_0];
	cvta.to.global.u64 	%rd2, %rd1;
	ld.global.u32 	%r1, [%rd2];
	add.s32 	%r2, %r1, 9;
	st.global.u32 	[%rd2], %r2;
	ret;

}


// ===== COMPILED SASS (sm_100) =====

	.target	sm_100

	.elftype	@"ET_EXEC"


//--------------------- .note.nv.tkinfo           --------------------------
	.section	.note.nv.tkinfo,"",@"SHT_NOTE"
	.sectionflags	@"SHF_NOTE_NV_TKINFO"
	.tkinfo
        /*0018*/ 	.word	0x00000002
        /*0030*/ 	.string	""
        /*0030*/ 	.string	"ptxas"
        /*0030*/ 	.string	"Cuda compilation tools, release 13.0, V13.0.88"
        /*0030*/ 	.string	"Build cuda_13.0.r13.0/compiler.36424714_0"
        /*0030*/ 	.string	"-arch sm_100 -m 64 "



//--------------------- .note.nv.cuinfo           --------------------------
	.section	.note.nv.cuinfo,"",@"SHT_NOTE"
	.sectionflags	@"SHF_NOTE_NV_CUINFO"
        /*0018*/ 	.short	0x0002
        /*001a*/ 	.short	0x0064
        /*001c*/ 	.short	0x0082
	.zero		2


//--------------------- .nv.info                  --------------------------
	.section	.nv.info,"",@"SHT_CUDA_INFO"
	.align	4


	//----- nvinfo : EIATTR_REGCOUNT
	.align		4
        /*0000*/ 	.byte	0x04, 0x2f
        /*0002*/ 	.short	(.L_1 - .L_0)
	.align		4
.L_0:
        /*0004*/ 	.word	index@(_Z6kernelPi)
        /*0008*/ 	.word	0x00000008


	//----- nvinfo : EIATTR_FRAME_SIZE
	.align		4
.L_1:
        /*000c*/ 	.byte	0x04, 0x11
        /*000e*/ 	.short	(.L_3 - .L_2)
	.align		4
.L_2:
        /*0010*/ 	.word	index@(_Z6kernelPi)
        /*0014*/ 	.word	0x00000000


	//----- nvinfo : EIATTR_MIN_STACK_SIZE
	.align		4
.L_3:
        /*0018*/ 	.byte	0x04, 0x12
        /*001a*/ 	.short	(.L_5 - .L_4)
	.align		4
.L_4:
        /*001c*/ 	.word	index@(_Z6kernelPi)
        /*0020*/ 	.word	0x00000000
.L_5:


//--------------------- .nv.compat                --------------------------
	.section	.nv.compat,"",@"SHT_CUDA_COMPAT_INFO"
	.align	4
        /*0000*/ 	.byte	0x02, 0x09, 0x00, 0x00, 0x02, 0x02, 0x01, 0x00, 0x02, 0x05, 0x05, 0x00, 0x03, 0x07, 0x01, 0x01
        /*0010*/ 	.byte	0x02, 0x03, 0x00, 0x00, 0x02, 0x06, 0x01, 0x00, 0x04, 0x0b, 0x08, 0x00, 0x09, 0x00, 0x00, 0x00
        /*0020*/ 	.byte	0x00, 0x00, 0x00, 0x00


//--------------------- .nv.info._Z6kernelPi      --------------------------
	.section	.nv.info._Z6kernelPi,"",@"SHT_CUDA_INFO"
	.sectionflags	@""
	.align	4


	//----- nvinfo : EIATTR_CUDA_API_VERSION
	.align		4
        /*0000*/ 	.byte	0x04, 0x37
        /*0002*/ 	.short	(.L_7 - .L_6)
.L_6:
        /*0004*/ 	.word	0x00000082


	//----- nvinfo : EIATTR_KPARAM_INFO
	.align		4
.L_7:
        /*0008*/ 	.byte	0x04, 0x17
        /*000a*/ 	.short	(.L_9 - .L_8)
.L_8:
        /*000c*/ 	.word	0x00000000
        /*0010*/ 	.short	0x0000
        /*0012*/ 	.short	0x0000
        /*0014*/ 	.byte	0x00, 0xf5, 0x21, 0x00


	//----- nvinfo : EIATTR_SPARSE_MMA_MASK
	.align		4
.L_9:
        /*0018*/ 	.byte	0x03, 0x50
        /*001a*/ 	.short	0x0000


	//----- nvinfo : EIATTR_MAXREG_COUNT
	.align		4
        /*001c*/ 	.byte	0x03, 0x1b
        /*001e*/ 	.short	0x00ff


	//----- nvinfo : EIATTR_MERCURY_ISA_VERSION
	.align		4
        /*0020*/ 	.byte	0x03, 0x5f
        /*0022*/ 	.short	0x0101


	//----- nvinfo : EIATTR_VRC_CTA_INIT_COUNT
	.align		4
        /*0024*/ 	.byte	0x02, 0x4a
	.zero		1
	.zero		1


	//----- nvinfo : EIATTR_EXIT_INSTR_OFFSETS
	.align		4
        /*0028*/ 	.byte	0x04, 0x1c
        /*002a*/ 	.short	(.L_11 - .L_10)


	//   ....[0]....
.L_10:
        /*002c*/ 	.word	0x00000060


	//----- nvinfo : EIATTR_CBANK_PARAM_SIZE
	.align		4
.L_11:
        /*0030*/ 	.byte	0x03, 0x19
        /*0032*/ 	.short	0x0008


	//----- nvinfo : EIATTR_PARAM_CBANK
	.align		4
        /*0034*/ 	.byte	0x04, 0x0a
        /*0036*/ 	.short	(.L_13 - .L_12)
	.align		4
.L_12:
        /*0038*/ 	.word	index@(.nv.constant0._Z6kernelPi)
        /*003c*/ 	.short	0x0380
        /*003e*/ 	.short	0x0008


	//----- nvinfo : EIATTR_SW_WAR
	.align		4
.L_13:
        /*0040*/ 	.byte	0x04, 0x36
        /*0042*/ 	.short	(.L_15 - .L_14)
.L_14:
        /*0044*/ 	.word	0x00000008
.L_15:


//--------------------- .nv.callgraph             --------------------------
	.section	.nv.callgraph,"",@"SHT_CUDA_CALLGRAPH"
	.align	4
	.sectionentsize	8
	.align		4
        /*0000*/ 	.word	0x00000000
	.align		4
        /*0004*/ 	.word	0xffffffff
	.align		4
        /*0008*/ 	.word	0x00000000
	.align		4
        /*000c*/ 	.word	0xfffffffe
	.align		4
        /*0010*/ 	.word	0x00000000
	.align		4
        /*0014*/ 	.word	0xfffffffd
	.align		4
        /*0018*/ 	.word	0x00000000
	.align		4
        /*001c*/ 	.word	0xfffffffc


//--------------------- .text._Z6kernelPi         --------------------------
	.section	.text._Z6kernelPi,"ax",@progbits
	.align	128
        .global         _Z6kernelPi
        .type           _Z6kernelPi,@function
        .size           _Z6kernelPi,(.L_x_1 - _Z6kernelPi)
        .other          _Z6kernelPi,@"STO_CUDA_ENTRY STV_DEFAULT"
_Z6kernelPi:
.text._Z6kernelPi:
[----:B------:R-:W-:Y:S08]  /*0000*/  LDC R1, c[0x0][0x37c] ;  /* 0x0000df00ff017b82 */ /* 0x000ff00000000800 */
[----:B------:R-:W0:Y:S01]  /*0010*/  LDC.64 R2, c[0x0][0x380] ;  /* 0x0000e000ff027b82 */ /* 0x000e220000000a00 */
[----:B------:R-:W0:Y:S02]  /*0020*/  LDCU.64 UR4, c[0x0][0x358] ;  /* 0x00006b00ff0477ac */ /* 0x000e240008000a00 */
[----:B0-----:R-:W2:Y:S02]  /*0030*/  LDG.E R0, desc[UR4][R2.64] ;  /* 0x0000000402007981 */ /* 0x001ea4000c1e1900 */
[----:B--2---:R-:W-:-:S05]  /*0040*/  IADD3 R5, PT, PT, R0, 0x9, RZ ;  /* 0x0000000900057810 */ /* 0x004fca0007ffe0ff */
[----:B------:R-:W-:Y:S01]  /*0050*/  STG.E desc[UR4][R2.64], R5 ;  /* 0x0000000502007986 */ /* 0x000fe2000c101904 */
[----:B------:R-:W-:Y:S05]  /*0060*/  EXIT ;  /* 0x000000000000794d */ /* 0x000fea0003800000 */
.L_x_0:
[----:B------:R-:W-:-:S00]  /*0070*/  BRA `(.L_x_0) ;  /* 0xfffffffc00fc7947 */ /* 0x000fc0000383ffff */
[----:B------:R-:W-:-:S00]  /*0080*/  NOP ;  /* 0x0000000000007918 */ /* 0x000fc00000000000 */
[----:B------:R-:W-:-:S00]  /*0090*/  NOP ;  /* 0x0000000000007918 */ /* 0x000fc00000000000 */
[----:B------:R-:W-:-:S00]  /*00a0*/  NOP ;  /* 0x0000000000007918 */ /* 0x000fc00000000000 */
[----:B------:R-:W-:-:S00]  /*00b0*/  NOP ;  /* 0x0000000000007918 */ /* 0x000fc00000000000 */
[----:B------:R-:W-:-:S00]  /*00c0*/  NOP ;  /* 0x0000000000007918 */ /* 0x000fc00000000000 */
[----:B------:R-:W-:-:S00]  /*00d0*/  NOP ;  /* 0x0000000000007918 */ /* 0x000fc00000000000 */
[----:B------:R-:W-:-:S00]  /*00e0*/  NOP ;  /* 0x0000000000007918 */ /* 0x000fc00000000000 */
[----:B------:R-:W-:-:S00]  /*00f0*/  NOP ;  /* 0x0000000000007918 */ /* 0x000fc00000000000 */
.L_x_1:


//--------------------- .nv.shared.reserved.0     --------------------------
	.section	.nv.shared.reserved.0,"aw",@nobits
	.weak		__nv_reservedSMEM_offset_0_alias
	.size		__nv_reservedSMEM_offset_0_alias, 0, 64
	.other		__nv_reservedSMEM_offset_0_alias,@"STO_CUDA_RESERVED_SHARED STV_DEFAULT"
__nv_reservedSMEM_offset_0_alias:
	.zero		0
	.zero		64


//--------------------- .nv.constant0._Z6kernelPi --------------------------
	.section	.nv.constant0._Z6kernelPi,"a",@progbits
	.sectionflags	@""
	.align	4
.nv.constant0._Z6kernelPi:
	.zero		904


//--------------------- SYMBOLS --------------------------

	.type		.nv.reservedSmem.offset0,@object
	.size		.nv.reservedSmem.offset0,0x4
